//
// Generated by NVIDIA NVVM Compiler
//
// Compiler Build ID: CL-36424714
// Cuda compilation tools, release 13.0, V13.0.88
// Based on NVVM 20.0.0
//

.version 9.0
.target sm_100
.address_size 64

	// .globl	_Z17leaky_relu_kernelPKfPfi

.visible .entry _Z17leaky_relu_kernelPKfPfi(
	.param .u64 .ptr .align 1 _Z17leaky_relu_kernelPKfPfi_param_0,
	.param .u64 .ptr .align 1 _Z17leaky_relu_kernelPKfPfi_param_1,
	.param .u32 _Z17leaky_relu_kernelPKfPfi_param_2
)
{
	.reg .pred 	%p<3>;
	.reg .b32 	%r<6>;
	.reg .b32 	%f<4>;
	.reg .b64 	%rd<8>;

	ld.param.u64 	%rd1, [_Z17leaky_relu_kernelPKfPfi_param_0];
	ld.param.u64 	%rd2, [_Z17leaky_relu_kernelPKfPfi_param_1];
	ld.param.u32 	%r2, [_Z17leaky_relu_kernelPKfPfi_param_2];
	mov.u32 	%r3, %ctaid.x;
	mov.u32 	%r4, %ntid.x;
	mov.u32 	%r5, %tid.x;
	mad.lo.s32 	%r1, %r3, %r4, %r5;
	setp.ge.s32 	%p1, %r1, %r2;
	@%p1 bra 	$L__BB0_2;
	cvta.to.global.u64 	%rd3, %rd1;
	cvta.to.global.u64 	%rd4, %rd2;
	mul.wide.s32 	%rd5, %r1, 4;
	add.s64 	%rd6, %rd3, %rd5;
	ld.global.f32 	%f1, [%rd6];
	setp.ge.f32 	%p2, %f1, 0f00000000;
	mul.f32 	%f2, %f1, 0f3C23D70A;
	selp.f32 	%f3, %f1, %f2, %p2;
	add.s64 	%rd7, %rd4, %rd5;
	st.global.f32 	[%rd7], %f3;
$L__BB0_2:
	ret;

}


// ===== COMPILED SASS (sm_100) =====

	.target	sm_100

	.elftype	@"ET_EXEC"


//--------------------- .note.nv.tkinfo           --------------------------
	.section	.note.nv.tkinfo,"",@"SHT_NOTE"
	.sectionflags	@"SHF_NOTE_NV_TKINFO"
	.tkinfo
        /*0018*/ 	.word	0x00000002
        /*0030*/ 	.string	""
        /*0030*/ 	.string	"ptxas"
        /*0030*/ 	.string	"Cuda compilation tools, release 13.0, V13.0.88"
        /*0030*/ 	.string	"Build cuda_13.0.r13.0/compiler.36424714_0"
        /*0030*/ 	.string	"-arch sm_100 -m 64 "



//--------------------- .note.nv.cuinfo           --------------------------
	.section	.note.nv.cuinfo,"",@"SHT_NOTE"
	.sectionflags	@"SHF_NOTE_NV_CUINFO"
        /*0018*/ 	.short	0x0002
        /*001a*/ 	.short	0x0064
        /*001c*/ 	.short	0x0082
	.zero		2


//--------------------- .nv.info                  --------------------------
	.section	.nv.info,"",@"SHT_CUDA_INFO"
	.align	4


	//----- nvinfo : EIATTR_REGCOUNT
	.align		4
        /*0000*/ 	.byte	0x04, 0x2f
        /*0002*/ 	.short	(.L_1 - .L_0)
	.align		4
.L_0:
        /*0004*/ 	.word	index@(_Z17leaky_relu_kernelPKfPfi)
        /*0008*/ 	.word	0x0000000c


	//----- nvinfo : EIATTR_FRAME_SIZE
	.align		4
.L_1:
        /*000c*/ 	.byte	0x04, 0x11
        /*000e*/ 	.short	(.L_3 - .L_2)
	.align		4
.L_2:
        /*0010*/ 	.word	index@(_Z17leaky_relu_kernelPKfPfi)
        /*0014*/ 	.word	0x00000000


	//----- nvinfo : EIATTR_MIN_STACK_SIZE
	.align		4
.L_3:
        /*0018*/ 	.byte	0x04, 0x12
        /*001a*/ 	.short	(.L_5 - .L_4)
	.align		4
.L_4:
        /*001c*/ 	.word	index@(_Z17leaky_relu_kernelPKfPfi)
        /*0020*/ 	.word	0x00000000
.L_5:


//--------------------- .nv.compat                --------------------------
	.section	.nv.compat,"",@"SHT_CUDA_COMPAT_INFO"
	.align	4
        /*0000*/ 	.byte	0x02, 0x09, 0x00, 0x00, 0x02, 0x02, 0x01, 0x00, 0x02, 0x05, 0x05, 0x00, 0x03, 0x07, 0x01, 0x01
        /*0010*/ 	.byte	0x02, 0x03, 0x00, 0x00, 0x02, 0x06, 0x01, 0x00, 0x04, 0x0b, 0x08, 0x00, 0x09, 0x00, 0x00, 0x00
        /*0020*/ 	.byte	0x00, 0x00, 0x00, 0x00


//--------------------- .nv.info._Z17leaky_relu_kernelPKfPfi --------------------------
	.section	.nv.info._Z17leaky_relu_kernelPKfPfi,"",@"SHT_CUDA_INFO"
	.sectionflags	@""
	.align	4


	//----- nvinfo : EIATTR_CUDA_API_VERSION
	.align		4
        /*0000*/ 	.byte	0x04, 0x37
        /*0002*/ 	.short	(.L_7 - .L_6)
.L_6:
        /*0004*/ 	.word	0x00000082


	//----- nvinfo : EIATTR_KPARAM_INFO
	.align		4
.L_7:
        /*0008*/ 	.byte	0x04, 0x17
        /*000a*/ 	.short	(.L_9 - .L_8)
.L_8:
        /*000c*/ 	.word	0x00000000
        /*0010*/ 	.short	0x0002
        /*0012*/ 	.short	0x0010
        /*0014*/ 	.byte	0x00, 0xf0, 0x11, 0x00


	//----- nvinfo : EIATTR_KPARAM_INFO
	.align		4
.L_9:
        /*0018*/ 	.byte	0x04, 0x17
        /*001a*/ 	.short	(.L_11 - .L_10)
.L_10:
        /*001c*/ 	.word	0x00000000
        /*0020*/ 	.short	0x0001
        /*0022*/ 	.short	0x0008
        /*0024*/ 	.byte	0x00, 0xf5, 0x21, 0x00


	//----- nvinfo : EIATTR_KPARAM_INFO
	.align		4
.L_11:
        /*0028*/ 	.byte	0x04, 0x17
        /*002a*/ 	.short	(.L_13 - .L_12)
.L_12:
        /*002c*/ 	.word	0x00000000
        /*0030*/ 	.short	0x0000
        /*0032*/ 	.short	0x0000
        /*0034*/ 	.byte	0x00, 0xf5, 0x21, 0x00


	//----- nvinfo : EIATTR_SPARSE_MMA_MASK
	.align		4
.L_13:
        /*0038*/ 	.byte	0x03, 0x50
        /*003a*/ 	.short	0x0000


	//----- nvinfo : EIATTR_MAXREG_COUNT
	.align		4
        /*003c*/ 	.byte	0x03, 0x1b
        /*003e*/ 	.short	0x00ff


	//----- nvinfo : EIATTR_MERCURY_ISA_VERSION
	.align		4
        /*0040*/ 	.byte	0x03, 0x5f
        /*0042*/ 	.short	0x0101


	//----- nvinfo : EIATTR_VRC_CTA_INIT_COUNT
	.align		4
        /*0044*/ 	.byte	0x02, 0x4a
	.zero		1
	.zero		1


	//----- nvinfo : EIATTR_EXIT_INSTR_OFFSETS
	.align		4
        /*0048*/ 	.byte	0x04, 0x1c
        /*004a*/ 	.short	(.L_15 - .L_14)


	//   ....[0]....
.L_14:
        /*004c*/ 	.word	0x00000070


	//   ....[1]....
        /*0050*/ 	.word	0x00000110


	//----- nvinfo : EIATTR_CBANK_PARAM_SIZE
	.align		4
.L_15:
        /*0054*/ 	.byte	0x03, 0x19
        /*0056*/ 	.short	0x0014


	//----- nvinfo : EIATTR_PARAM_CBANK
	.align		4
        /*0058*/ 	.byte	0x04, 0x0a
        /*005a*/ 	.short	(.L_17 - .L_16)
	.align		4
.L_16:
        /*005c*/ 	.word	index@(.nv.constant0._Z17leaky_relu_kernelPKfPfi)
        /*0060*/ 	.short	0x0380
        /*0062*/ 	.short	0x0014


	//----- nvinfo : EIATTR_SW_WAR
	.align		4
.L_17:
        /*0064*/ 	.byte	0x04, 0x36
        /*0066*/ 	.short	(.L_19 - .L_18)
.L_18:
        /*0068*/ 	.word	0x00000008
.L_19:


//--------------------- .nv.callgraph             --------------------------
	.section	.nv.callgraph,"",@"SHT_CUDA_CALLGRAPH"
	.align	4
	.sectionentsize	8
	.align		4
        /*0000*/ 	.word	0x00000000
	.align		4
        /*0004*/ 	.word	0xffffffff
	.align		4
        /*0008*/ 	.word	0x00000000
	.align		4
        /*000c*/ 	.word	0xfffffffe
	.align		4
        /*0010*/ 	.word	0x00000000
	.align		4
        /*0014*/ 	.word	0xfffffffd
	.align		4
        /*0018*/ 	.word	0x00000000
	.align		4
        /*001c*/ 	.word	0xfffffffc


//--------------------- .text._Z17leaky_relu_kernelPKfPfi --------------------------
	.section	.text._Z17leaky_relu_kernelPKfPfi,"ax",@progbits
	.align	128
        .global         _Z17leaky_relu_kernelPKfPfi
        .type           _Z17leaky_relu_kernelPKfPfi,@function
        .size           _Z17leaky_relu_kernelPKfPfi,(.L_x_1 - _Z17leaky_relu_kernelPKfPfi)
        .other          _Z17leaky_relu_kernelPKfPfi,@"STO_CUDA_ENTRY STV_DEFAULT"
_Z17leaky_relu_kernelPKfPfi:
.text._Z17leaky_relu_kernelPKfPfi:
[----:B------:R-:W-:Y:S01]  /*0000*/  LDC R1, c[0x0][0x37c] ;  /* 0x0000df00ff017b82 */ /* 0x000fe20000000800 */
[----:B------:R-:W0:Y:S07]  /*0010*/  S2R R0, SR_TID.X ;  /* 0x0000000000007919 */ /* 0x000e2e0000002100 */
[----:B------:R-:W0:Y:S01]  /*0020*/  S2UR UR4, SR_CTAID.X ;  /* 0x00000000000479c3 */ /* 0x000e220000002500 */
[----:B------:R-:W1:Y:S07]  /*0030*/  LDCU UR5, c[0x0][0x390] ;  /* 0x00007200ff0577ac */ /* 0x000e6e0008000800 */
[----:B------:R-:W0:Y:S02]  /*0040*/  LDC R7, c[0x0][0x360] ;  /* 0x0000d800ff077b82 */ /* 0x000e240000000800 */
[----:B0-----:R-:W-:-:S05]  /*0050*/  IMAD R7, R7, UR4, R0 ;  /* 0x0000000407077c24 */ /* 0x001fca000f8e0200 */
[----:B-1----:R-:W-:-:S13]  /*0060*/  ISETP.GE.AND P0, PT, R7, UR5, PT ;  /* 0x0000000507007c0c */ /* 0x002fda000bf06270 */
[----:B------:R-:W-:Y:S05]  /*0070*/  @P0 EXIT ;  /* 0x000000000000094d */ /* 0x000fea0003800000 */
[----:B------:R-:W0:Y:S01]  /*0080*/  LDC.64 R2, c[0x0][0x380] ;  /* 0x0000e000ff027b82 */ /* 0x000e220000000a00 */
[----:B------:R-:W1:Y:S07]  /*0090*/  LDCU.64 UR4, c[0x0][0x358] ;  /* 0x00006b00ff0477ac */ /* 0x000e6e0008000a00 */
[----:B------:R-:W2:Y:S01]  /*00a0*/  LDC.64 R4, c[0x0][0x388] ;  /* 0x0000e200ff047b82 */ /* 0x000ea20000000a00 */
[----:B0-----:R-:W-:-:S05]  /*00b0*/  IMAD.WIDE R2, R7, 0x4, R2 ;  /* 0x0000000407027825 */ /* 0x001fca00078e0202 */
[----:B-1----:R-:W3:Y:S01]  /*00c0*/  LDG.E R9, desc[UR4][R2.64] ;  /* 0x0000000402097981 */ /* 0x002ee2000c1e1900 */
[----:B--2---:R-:W-:Y:S01]  /*00d0*/  IMAD.WIDE R4, R7, 0x4, R4 ;  /* 0x0000000407047825 */ /* 0x004fe200078e0204 */
[----:B---3--:R-:W-:-:S13]  /*00e0*/  FSETP.GE.AND P0, PT, R9, RZ, PT ;  /* 0x000000ff0900720b */ /* 0x008fda0003f06000 */
[----:B------:R-:W-:-:S05]  /*00f0*/  @!P0 FMUL R9, R9, 0.0099999997764825820923 ;  /* 0x3c23d70a09098820 */ /* 0x000fca0000400000 */
[----:B------:R-:W-:Y:S01]  /*0100*/  STG.E desc[UR4][R4.64], R9 ;  /* 0x0000000904007986 */ /* 0x000fe2000c101904 */
[----:B------:R-:W-:Y:S05]  /*0110*/  EXIT ;  /* 0x000000000000794d */ /* 0x000fea0003800000 */
.L_x_0:
[----:B------:R-:W-:-:S00]  /*0120*/  BRA `(.L_x_0) ;  /* 0xfffffffc00fc7947 */ /* 0x000fc0000383ffff */
[----:B------:R-:W-:-:S00]  /*0130*/  NOP ;  /* 0x0000000000007918 */ /* 0x000fc00000000000 */
        /* <DEDUP_REMOVED lines=12> */
.L_x_1:


//--------------------- .nv.shared.reserved.0     --------------------------
	.section	.nv.shared.reserved.0,"aw",@nobits
	.weak		__nv_reservedSMEM_offset_0_alias
	.size		__nv_reservedSMEM_offset_0_alias, 0, 64
	.other		__nv_reservedSMEM_offset_0_alias,@"STO_CUDA_RESERVED_SHARED STV_DEFAULT"
__nv_reservedSMEM_offset_0_alias:
	.zero		0
	.zero		64


//--------------------- .nv.constant0._Z17leaky_relu_kernelPKfPfi --------------------------
	.section	.nv.constant0._Z17leaky_relu_kernelPKfPfi,"a",@progbits
	.sectionflags	@""
	.align	4
.nv.constant0._Z17leaky_relu_kernelPKfPfi:
	.zero		916


//--------------------- SYMBOLS --------------------------

	.type		.nv.reservedSmem.offset0,@object
	.size		.nv.reservedSmem.offset0,0x4
